	.headerflags	@"EF_CUDA_TEXMODE_UNIFIED EF_CUDA_64BIT_ADDRESS EF_CUDA_ACCELERATORS EF_CUDA_SM90 EF_CUDA_VIRTUAL_SM(EF_CUDA_SM90)"
	.elftype	@"ET_EXEC"


//--------------------- .nv.info                  --------------------------
	.section	.nv.info,"",@"SHT_CUDA_INFO"
	.align	4


	//----- nvinfo : EIATTR_REGCOUNT
	.align		4
        /*0000*/ 	.byte	0x04, 0x2f
        /*0002*/ 	.short	(.L_3 - .L_2)
	.align		4
.L_2:
        /*0004*/ 	.word	index@(triton_poi_fused__native_batch_norm_legit_no_training_cat_relu_65)
        /*0008*/ 	.word	0x00000017


	//----- nvinfo : EIATTR_MIN_STACK_SIZE
	.align		4
.L_3:
        /*000c*/ 	.byte	0x04, 0x12
        /*000e*/ 	.short	(.L_5 - .L_4)
	.align		4
.L_4:
        /*0010*/ 	.word	index@(triton_poi_fused__native_batch_norm_legit_no_training_cat_relu_65)
        /*0014*/ 	.word	0x00000000


	//----- nvinfo : EIATTR_FRAME_SIZE
	.align		4
.L_5:
        /*0018*/ 	.byte	0x04, 0x11
        /*001a*/ 	.short	(.L_7 - .L_6)
	.align		4
.L_6:
        /*001c*/ 	.word	index@(triton_poi_fused__native_batch_norm_legit_no_training_cat_relu_65)
        /*0020*/ 	.word	0x00000000


	//----- nvinfo : EIATTR_MIN_STACK_SIZE
	.align		4
.L_7:
        /*0024*/ 	.byte	0x04, 0x12
        /*0026*/ 	.short	(.L_9 - .L_8)
	.align		4
.L_8:
        /*0028*/ 	.word	index@(triton_poi_fused__native_batch_norm_legit_no_training_cat_relu_65)
        /*002c*/ 	.word	0x00000000
.L_9:


//--------------------- .nv.info.triton_poi_fused__native_batch_norm_legit_no_training_cat_relu_65 --------------------------
	.section	.nv.info.triton_poi_fused__native_batch_norm_legit_no_training_cat_relu_65,"",@"SHT_CUDA_INFO"
	.sectionflags	@""
	.align	4


	//----- nvinfo : EIATTR_CUDA_API_VERSION
	.align		4
        /*0000*/ 	.byte	0x04, 0x37
        /*0002*/ 	.short	(.L_11 - .L_10)
.L_10:
        /*0004*/ 	.word	0x0000007c


	//----- nvinfo : EIATTR_KPARAM_INFO
	.align		4
.L_11:
        /*0008*/ 	.byte	0x04, 0x17
        /*000a*/ 	.short	(.L_13 - .L_12)
.L_12:
        /*000c*/ 	.word	0x00000000
        /*0010*/ 	.short	0x0008
        /*0012*/ 	.short	0x0040
        /*0014*/ 	.byte	0x00, 0xf0, 0x11, 0x00


	//----- nvinfo : EIATTR_KPARAM_INFO
	.align		4
.L_13:
        /*0018*/ 	.byte	0x04, 0x17
        /*001a*/ 	.short	(.L_15 - .L_14)
.L_14:
        /*001c*/ 	.word	0x00000000
        /*0020*/ 	.short	0x0007
        /*0022*/ 	.short	0x0038
        /*0024*/ 	.byte	0x00, 0xf4, 0x21, 0x00


	//----- nvinfo : EIATTR_KPARAM_INFO
	.align		4
.L_15:
        /*0028*/ 	.byte	0x04, 0x17
        /*002a*/ 	.short	(.L_17 - .L_16)
.L_16:
        /*002c*/ 	.word	0x00000000
        /*0030*/ 	.short	0x0006
        /*0032*/ 	.short	0x0030
        /*0034*/ 	.byte	0x00, 0xf4, 0x21, 0x00


	//----- nvinfo : EIATTR_KPARAM_INFO
	.align		4
.L_17:
        /*0038*/ 	.byte	0x04, 0x17
        /*003a*/ 	.short	(.L_19 - .L_18)
.L_18:
        /*003c*/ 	.word	0x00000000
        /*0040*/ 	.short	0x0005
        /*0042*/ 	.short	0x0028
        /*0044*/ 	.byte	0x00, 0xf4, 0x21, 0x00


	//----- nvinfo : EIATTR_KPARAM_INFO
	.align		4
.L_19:
        /*0048*/ 	.byte	0x04, 0x17
        /*004a*/ 	.short	(.L_21 - .L_20)
.L_20:
        /*004c*/ 	.word	0x00000000
        /*0050*/ 	.short	0x0004
        /*0052*/ 	.short	0x0020
        /*0054*/ 	.byte	0x00, 0xf4, 0x21, 0x00


	//----- nvinfo : EIATTR_KPARAM_INFO
	.align		4
.L_21:
        /*0058*/ 	.byte	0x04, 0x17
        /*005a*/ 	.short	(.L_23 - .L_22)
.L_22:
        /*005c*/ 	.word	0x00000000
        /*0060*/ 	.short	0x0003
        /*0062*/ 	.short	0x0018
        /*0064*/ 	.byte	0x00, 0xf4, 0x21, 0x00


	//----- nvinfo : EIATTR_KPARAM_INFO
	.align		4
.L_23:
        /*0068*/ 	.byte	0x04, 0x17
        /*006a*/ 	.short	(.L_25 - .L_24)
.L_24:
        /*006c*/ 	.word	0x00000000
        /*0070*/ 	.short	0x0002
        /*0072*/ 	.short	0x0010
        /*0074*/ 	.byte	0x00, 0xf4, 0x21, 0x00


	//----- nvinfo : EIATTR_KPARAM_INFO
	.align		4
.L_25:
        /*0078*/ 	.byte	0x04, 0x17
        /*007a*/ 	.short	(.L_27 - .L_26)
.L_26:
        /*007c*/ 	.word	0x00000000
        /*0080*/ 	.short	0x0001
        /*0082*/ 	.short	0x0008
        /*0084*/ 	.byte	0x00, 0xf4, 0x21, 0x00


	//----- nvinfo : EIATTR_KPARAM_INFO
	.align		4
.L_27:
        /*0088*/ 	.byte	0x04, 0x17
        /*008a*/ 	.short	(.L_29 - .L_28)
.L_28:
        /*008c*/ 	.word	0x00000000
        /*0090*/ 	.short	0x0000
        /*0092*/ 	.short	0x0000
        /*0094*/ 	.byte	0x00, 0xf4, 0x21, 0x00


	//----- nvinfo : EIATTR_SPARSE_MMA_MASK
	.align		4
.L_29:
        /*0098*/ 	.byte	0x03, 0x50
        /*009a*/ 	.short	0x0000


	//----- nvinfo : EIATTR_MAXREG_COUNT
	.align		4
        /*009c*/ 	.byte	0x03, 0x1b
        /*009e*/ 	.short	0x00ff


	//----- nvinfo : EIATTR_EXIT_INSTR_OFFSETS
	.align		4
        /*00a0*/ 	.byte	0x04, 0x1c
        /*00a2*/ 	.short	(.L_31 - .L_30)


	//   ....[0]....
.L_30:
        /*00a4*/ 	.word	0x00000510


	//   ....[1]....
        /*00a8*/ 	.word	0x00000530


	//----- nvinfo : EIATTR_REQNTID
	.align		4
.L_31:
        /*00ac*/ 	.byte	0x04, 0x10
        /*00ae*/ 	.short	(.L_33 - .L_32)
.L_32:
        /*00b0*/ 	.word	0x00000080
        /*00b4*/ 	.word	0x00000001
        /*00b8*/ 	.word	0x00000001


	//----- nvinfo : EIATTR_CBANK_PARAM_SIZE
	.align		4
.L_33:
        /*00bc*/ 	.byte	0x03, 0x19
        /*00be*/ 	.short	0x0044


	//----- nvinfo : EIATTR_PARAM_CBANK
	.align		4
        /*00c0*/ 	.byte	0x04, 0x0a
        /*00c2*/ 	.short	(.L_35 - .L_34)
	.align		4
.L_34:
        /*00c4*/ 	.word	index@(.nv.constant0.triton_poi_fused__native_batch_norm_legit_no_training_cat_relu_65)
        /*00c8*/ 	.short	0x0210
        /*00ca*/ 	.short	0x0044


	//----- nvinfo : EIATTR_SW_WAR
	.align		4
.L_35:
        /*00cc*/ 	.byte	0x04, 0x36
        /*00ce*/ 	.short	(.L_37 - .L_36)
.L_36:
        /*00d0*/ 	.word	0x00000008
.L_37:


//--------------------- .nv.callgraph             --------------------------
	.section	.nv.callgraph,"",@"SHT_CUDA_CALLGRAPH"
	.align	4
	.sectionentsize	8
	.align		4
        /*0000*/ 	.word	0x00000000
	.align		4
        /*0004*/ 	.word	0xffffffff
	.align		4
        /*0008*/ 	.word	0x00000000
	.align		4
        /*000c*/ 	.word	0xfffffffe
	.align		4
        /*0010*/ 	.word	0x00000000
	.align		4
        /*0014*/ 	.word	0xfffffffd
	.align		4
        /*0018*/ 	.word	0x00000000
	.align		4
        /*001c*/ 	.word	0xfffffffc


//--------------------- .nv.constant4             --------------------------
	.section	.nv.constant4,"a",@progbits
	.align	8
	.align		8
.nv.constant4:
        /*0000*/ 	.dword	_$_str
	.align		8
        /*0008*/ 	.dword	_$_str_$_2


//--------------------- .text.triton_poi_fused__native_batch_norm_legit_no_training_cat_relu_65 --------------------------
	.section	.text.triton_poi_fused__native_batch_norm_legit_no_training_cat_relu_65,"ax",@progbits
	.align	128
        .global         triton_poi_fused__native_batch_norm_legit_no_training_cat_relu_65
        .type           triton_poi_fused__native_batch_norm_legit_no_training_cat_relu_65,@function
        .size           triton_poi_fused__native_batch_norm_legit_no_training_cat_relu_65,(.L_x_1 - triton_poi_fused__native_batch_norm_legit_no_training_cat_relu_65)
        .other          triton_poi_fused__native_batch_norm_legit_no_training_cat_relu_65,@"STO_CUDA_ENTRY STV_DEFAULT"
triton_poi_fused__native_batch_norm_legit_no_training_cat_relu_65:
.text.triton_poi_fused__native_batch_norm_legit_no_training_cat_relu_65:
[----:B------:R-:W0:Y:S01]  /*0000*/  LDC R1, c[0x0][0x28] ;  /* 0x00000a00ff017b82 */ /* 0x000e220000000800 */
[----:B------:R-:W1:Y:S07]  /*0010*/  S2R R2, SR_TID.X ;  /* 0x0000000000027919 */ /* 0x000e6e0000002100 */
[----:B------:R-:W2:Y:S01]  /*0020*/  LDC.64 R14, c[0x0][0x228] ;  /* 0x00008a00ff0e7b82 */ /* 0x000ea20000000a00 */
[----:B------:R-:W-:Y:S01]  /*0030*/  IMAD.MOV.U32 R4, RZ, RZ, RZ ;  /* 0x000000ffff047224 */ /* 0x000fe200078e00ff */
[----:B------:R-:W-:Y:S01]  /*0040*/  ULDC.64 UR4, c[0x0][0x208] ;  /* 0x0000820000047ab9 */ /* 0x000fe20000000a00 */
[----:B------:R-:W3:Y:S01]  /*0050*/  S2R R3, SR_CTAID.X ;  /* 0x0000000000037919 */ /* 0x000ee20000002500 */
[----:B------:R-:W-:-:S04]  /*0060*/  ULDC.64 UR6, c[0x0][0x218] ;  /* 0x0000860000067ab9 */ /* 0x000fc80000000a00 */
[----:B------:R-:W4:Y:S08]  /*0070*/  LDC.64 R12, c[0x0][0x210] ;  /* 0x00008400ff0c7b82 */ /* 0x000f300000000a00 */
[----:B------:R-:W5:Y:S08]  /*0080*/  LDC.64 R10, c[0x0][0x220] ;  /* 0x00008800ff0a7b82 */ /* 0x000f700000000a00 */
[----:B------:R-:W4:Y:S01]  /*0090*/  LDC.64 R8, c[0x0][0x230] ;  /* 0x00008c00ff087b82 */ /* 0x000f220000000a00 */
[----:B-1----:R-:W-:-:S05]  /*00a0*/  LOP3.LUT R2, R2, 0x7f, RZ, 0xc0, !PT ;  /* 0x0000007f02027812 */ /* 0x002fca00078ec0ff */
[----:B---3--:R-:W-:-:S05]  /*00b0*/  IMAD R3, R3, 0x80, R2 ;  /* 0x0000008003037824 */ /* 0x008fca00078e0202 */
[----:B------:R-:W-:Y:S02]  /*00c0*/  SHF.R.S32.HI R2, RZ, 0x1f, R3 ;  /* 0x0000001fff027819 */ /* 0x000fe40000011403 */
[----:B------:R-:W-:Y:S02]  /*00d0*/  ISETP.GE.AND P0, PT, R3, 0x16d0, PT ;  /* 0x000016d00300780c */ /* 0x000fe40003f06270 */
[----:B------:R-:W-:-:S04]  /*00e0*/  LEA.HI R6, R2, R3, RZ, 0x2 ;  /* 0x0000000302067211 */ /* 0x000fc800078f10ff */
[----:B------:R-:W-:-:S05]  /*00f0*/  SHF.R.S32.HI R5, RZ, 0x2, R6 ;  /* 0x00000002ff057819 */ /* 0x000fca0000011406 */
[----:B------:R-:W-:-:S05]  /*0100*/  IMAD.HI R0, R5, -0x4c73064f, R4 ;  /* 0xb38cf9b105007827 */ /* 0x000fca00078e0204 */
[----:B------:R-:W-:-:S04]  /*0110*/  SHF.R.U32.HI R7, RZ, 0x1f, R0 ;  /* 0x0000001fff077819 */ /* 0x000fc80000011600 */
[----:B------:R-:W-:Y:S01]  /*0120*/  LEA.HI.SX32 R7, R0, R7, 0x18 ;  /* 0x0000000700077211 */ /* 0x000fe200078fc2ff */
[----:B------:R-:W-:-:S04]  /*0130*/  IMAD.MOV.U32 R0, RZ, RZ, RZ ;  /* 0x000000ffff007224 */ /* 0x000fc800078e00ff */
[----:B------:R-:W-:-:S04]  /*0140*/  IMAD R7, R7, -0x16d, R5 ;  /* 0xfffffe9307077824 */ /* 0x000fc800078e0205 */
[----:B--2---:R-:W-:Y:S01]  /*0150*/  IMAD.WIDE R14, R7, 0x4, R14 ;  /* 0x00000004070e7825 */ /* 0x004fe200078e020e */
[----:B------:R-:W-:-:S04]  /*0160*/  HFMA2.MMA R2, -RZ, RZ, 0, 0 ;  /* 0x00000000ff027435 */ /* 0x000fc800000001ff */
[----:B------:R1:W2:Y:S01]  /*0170*/  @!P0 LDG.E.EL R0, desc[UR4][R14.64] ;  /* 0x000000040e008981 */ /* 0x0002a2000c2e1900 */
[C---:B------:R-:W-:Y:S02]  /*0180*/  ISETP.GE.AND P1, PT, R7.reuse, 0x161, PT ;  /* 0x000001610700780c */ /* 0x040fe40003f26270 */
[----:B------:R-:W-:Y:S02]  /*0190*/  ISETP.GT.AND P3, PT, R7, 0x160, !P0 ;  /* 0x000001600700780c */ /* 0x000fe40004764270 */
[C---:B------:R-:W-:Y:S01]  /*01a0*/  ISETP.LT.AND P2, PT, R3.reuse, 0x16d0, !P1 ;  /* 0x000016d00300780c */ /* 0x040fe20004f41270 */
[----:B------:R-:W-:-:S04]  /*01b0*/  IMAD.HI R2, R3, -0x4c73064f, R2 ;  /* 0xb38cf9b103027827 */ /* 0x000fc800078e0202 */
[----:B-1----:R-:W-:Y:S01]  /*01c0*/  IMAD.SHL.U32 R15, R7, 0x4, RZ ;  /* 0x00000004070f7824 */ /* 0x002fe200078e00ff */
[----:B------:R-:W-:-:S04]  /*01d0*/  SHF.R.U32.HI R5, RZ, 0x1f, R2 ;  /* 0x0000001fff057819 */ /* 0x000fc80000011602 */
[----:B------:R-:W-:Y:S02]  /*01e0*/  LEA.HI.SX32 R17, R2, R5, 0x16 ;  /* 0x0000000502117211 */ /* 0x000fe400078fb2ff */
[----:B------:R-:W-:Y:S01]  /*01f0*/  LOP3.LUT R2, R6, 0xfffffffc, RZ, 0xc0, !PT ;  /* 0xfffffffc06027812 */ /* 0x000fe200078ec0ff */
[----:B------:R-:W1:Y:S02]  /*0200*/  LDC.64 R4, c[0x0][0x238] ;  /* 0x00008e00ff047b82 */ /* 0x000e640000000a00 */
[----:B------:R-:W-:Y:S02]  /*0210*/  IMAD R14, R17, 0x30, RZ ;  /* 0x00000030110e7824 */ /* 0x000fe400078e02ff */
[----:B------:R-:W-:Y:S02]  /*0220*/  IMAD.IADD R2, R3, 0x1, -R2 ;  /* 0x0000000103027824 */ /* 0x000fe400078e0a02 */
[----:B------:R-:W-:-:S03]  /*0230*/  IMAD R6, R17, -0x5b4, R3 ;  /* 0xfffffa4c11067824 */ /* 0x000fc600078e0203 */
[----:B------:R-:W-:Y:S01]  /*0240*/  SHF.R.S32.HI R16, RZ, 0x1f, R2 ;  /* 0x0000001fff107819 */ /* 0x000fe20000011402 */
[----:B------:R-:W-:Y:S01]  /*0250*/  IMAD R17, R17, 0x584, R6 ;  /* 0x0000058411117824 */ /* 0x000fe200078e0206 */
[--C-:B------:R-:W-:Y:S02]  /*0260*/  IADD3 R2, P4, P5, R15, R2, R14.reuse ;  /* 0x000000020f027210 */ /* 0x100fe40007d9e00e */
[----:B------:R-:W-:Y:S02]  /*0270*/  SHF.R.S32.HI R14, RZ, 0x1f, R14 ;  /* 0x0000001fff0e7819 */ /* 0x000fe4000001140e */
[----:B------:R-:W-:Y:S02]  /*0280*/  SHF.R.S32.HI R15, RZ, 0x1f, R15 ;  /* 0x0000001fff0f7819 */ /* 0x000fe4000001140f */
[----:B------:R-:W-:Y:S02]  /*0290*/  MOV R6, RZ ;  /* 0x000000ff00067202 */ /* 0x000fe40000000f00 */
[----:B------:R-:W-:Y:S01]  /*02a0*/  IADD3.X R15, R15, R16, R14, P4, P5 ;  /* 0x000000100f0f7210 */ /* 0x000fe200027ea40e */
[----:B----4-:R-:W-:Y:S01]  /*02b0*/  IMAD.WIDE R16, R17, 0x4, R12 ;  /* 0x0000000411107825 */ /* 0x010fe200078e020c */
[----:B------:R-:W-:-:S04]  /*02c0*/  LEA R18, P4, R2, UR6, 0x2 ;  /* 0x0000000602127c11 */ /* 0x000fc8000f8810ff */
[----:B------:R-:W-:Y:S01]  /*02d0*/  LEA.HI.X R19, R2, UR7, R15, 0x2, P4 ;  /* 0x0000000702137c11 */ /* 0x000fe2000a0f140f */
[----:B------:R-:W-:Y:S01]  /*02e0*/  IMAD.MOV.U32 R2, RZ, RZ, RZ ;  /* 0x000000ffff027224 */ /* 0x000fe200078e00ff */
[----:B------:R-:W3:Y:S01]  /*02f0*/  @P2 LDG.E R6, desc[UR4][R16.64] ;  /* 0x0000000410062981 */ /* 0x000ee2000c1e1900 */
[----:B------:R-:W-:Y:S02]  /*0300*/  IMAD.MOV.U32 R12, RZ, RZ, RZ ;  /* 0x000000ffff0c7224 */ /* 0x000fe400078e00ff */
[C---:B-----5:R-:W-:Y:S02]  /*0310*/  IMAD.WIDE R10, R7.reuse, 0x4, R10 ;  /* 0x00000004070a7825 */ /* 0x060fe400078e020a */
[----:B------:R-:W4:Y:S02]  /*0320*/  @P3 LDG.E R2, desc[UR4][R18.64+-0x1610] ;  /* 0xffe9f00412023981 */ /* 0x000f24000c1e1900 */
[C---:B0-----:R-:W-:Y:S02]  /*0330*/  IMAD.WIDE R14, R7.reuse, 0x4, R8 ;  /* 0x00000004070e7825 */ /* 0x041fe400078e0208 */
[----:B------:R0:W5:Y:S01]  /*0340*/  @!P0 LDG.E.EL R12, desc[UR4][R10.64] ;  /* 0x000000040a0c8981 */ /* 0x000162000c2e1900 */
[----:B------:R-:W0:Y:S01]  /*0350*/  LDC.64 R8, c[0x0][0x240] ;  /* 0x00009000ff087b82 */ /* 0x000e220000000a00 */
[----:B-1----:R-:W-:Y:S01]  /*0360*/  IMAD.WIDE R4, R7, 0x4, R4 ;  /* 0x0000000407047825 */ /* 0x002fe200078e0204 */
[----:B------:R-:W-:-:S03]  /*0370*/  HFMA2.MMA R7, -RZ, RZ, 0, 0 ;  /* 0x00000000ff077435 */ /* 0x000fc600000001ff */
[----:B------:R-:W-:-:S06]  /*0380*/  IMAD.MOV.U32 R20, RZ, RZ, RZ ;  /* 0x000000ffff147224 */ /* 0x000fcc00078e00ff */
[----:B------:R1:W5:Y:S04]  /*0390*/  @!P0 LDG.E.EL R20, desc[UR4][R4.64] ;  /* 0x0000000404148981 */ /* 0x000368000c2e1900 */
[----:B------:R0:W5:Y:S02]  /*03a0*/  @!P0 LDG.E.EL R7, desc[UR4][R14.64] ;  /* 0x000000040e078981 */ /* 0x000164000c2e1900 */
[----:B0-----:R-:W-:Y:S01]  /*03b0*/  MOV R10, 0x3e800000 ;  /* 0x3e800000000a7802 */ /* 0x001fe20000000f00 */
[----:B-1----:R-:W0:Y:S01]  /*03c0*/  LDC.64 R4, c[0x0][0x248] ;  /* 0x00009200ff047b82 */ /* 0x002e220000000a00 */
[----:B------:R-:W-:-:S04]  /*03d0*/  IMAD.WIDE R8, R3, 0x4, R8 ;  /* 0x0000000403087825 */ /* 0x000fc800078e0208 */
[----:B0-----:R-:W-:-:S04]  /*03e0*/  IMAD.WIDE R4, R3, 0x4, R4 ;  /* 0x0000000403047825 */ /* 0x001fc800078e0204 */
[----:B--2---:R-:W-:-:S04]  /*03f0*/  FADD R0, R0, 9.9999997473787516356e-06 ;  /* 0x3727c5ac00007421 */ /* 0x004fc80000000000 */
[----:B------:R-:W0:Y:S02]  /*0400*/  MUFU.SQRT R13, R0 ;  /* 0x00000000000d7308 */ /* 0x000e240000002000 */
[C---:B0-----:R-:W-:Y:S02]  /*0410*/  FSETP.GT.AND P4, PT, R13.reuse, 8.50705917302346158658e+37, PT ;  /* 0x7e8000000d00780b */ /* 0x041fe40003f84000 */
[----:B------:R-:W-:-:S11]  /*0420*/  FSETP.GEU.AND P5, PT, R13, 1.175494350822287508e-38, PT ;  /* 0x008000000d00780b */ /* 0x000fd60003fae000 */
[----:B------:R-:W-:-:S04]  /*0430*/  @P4 FMUL R13, R13, 0.25 ;  /* 0x3e8000000d0d4820 */ /* 0x000fc80000400000 */
[----:B------:R-:W-:-:S06]  /*0440*/  @!P5 FMUL R13, R13, 16777216 ;  /* 0x4b8000000d0dd820 */ /* 0x000fcc0000400000 */
[----:B------:R-:W0:Y:S01]  /*0450*/  MUFU.RCP R13, R13 ;  /* 0x0000000d000d7308 */ /* 0x000e220000001000 */
[----:B---3--:R-:W-:Y:S02]  /*0460*/  SEL R11, R6, RZ, P2 ;  /* 0x000000ff060b7207 */ /* 0x008fe40001000000 */
[----:B------:R-:W-:Y:S02]  /*0470*/  FSEL R6, R10, 1, P4 ;  /* 0x3f8000000a067808 */ /* 0x000fe40002000000 */
[----:B----4-:R-:W-:-:S03]  /*0480*/  @P1 SEL R11, R2, RZ, P3 ;  /* 0x000000ff020b1207 */ /* 0x010fc60001800000 */
[----:B------:R-:W-:Y:S02]  /*0490*/  @!P5 FMUL R6, R6, 16777216 ;  /* 0x4b8000000606d820 */ /* 0x000fe40000400000 */
[----:B-----5:R-:W-:Y:S02]  /*04a0*/  FADD R12, R11, -R12 ;  /* 0x8000000c0b0c7221 */ /* 0x020fe40000000000 */
[----:B0-----:R-:W-:-:S04]  /*04b0*/  FMUL R15, R13, R6 ;  /* 0x000000060d0f7220 */ /* 0x001fc80000400000 */
[----:B------:R-:W-:Y:S01]  /*04c0*/  FMUL R15, R12, R15 ;  /* 0x0000000f0c0f7220 */ /* 0x000fe20000400000 */
[----:B------:R0:W-:Y:S03]  /*04d0*/  @!P0 STG.E desc[UR4][R8.64], R11 ;  /* 0x0000000b08008986 */ /* 0x0001e6000c101904 */
[----:B------:R-:W-:-:S05]  /*04e0*/  FFMA R7, R15, R7, R20 ;  /* 0x000000070f077223 */ /* 0x000fca0000000014 */
[----:B------:R-:W-:-:S04]  /*04f0*/  FSETP.GEU.AND P1, PT, R7, RZ, PT ;  /* 0x000000ff0700720b */ /* 0x000fc80003f2e000 */
[----:B------:R-:W-:Y:S01]  /*0500*/  FSEL R7, R7, RZ, P1 ;  /* 0x000000ff07077208 */ /* 0x000fe20000800000 */
[----:B0-----:R-:W-:Y:S08]  /*0510*/  @P0 EXIT ;  /* 0x000000000000094d */ /* 0x001ff00003800000 */
[----:B------:R-:W-:Y:S01]  /*0520*/  STG.E desc[UR4][R4.64], R7 ;  /* 0x0000000704007986 */ /* 0x000fe2000c101904 */
[----:B------:R-:W-:Y:S05]  /*0530*/  EXIT ;  /* 0x000000000000794d */ /* 0x000fea0003800000 */
.L_x_0:
[----:B------:R-:W-:-:S00]  /*0540*/  BRA `(.L_x_0) ;  /* 0xfffffffc00fc7947 */ /* 0x000fc0000383ffff */
[----:B------:R-:W-:-:S00]  /*0550*/  NOP ;  /* 0x0000000000007918 */ /* 0x000fc00000000000 */
        /* <DEDUP_REMOVED lines=10> */
.L_x_1:


//--------------------- .nv.global.init           --------------------------
	.section	.nv.global.init,"aw",@progbits
.nv.global.init:
	.type		_$_str,@object
	.size		_$_str,(_$_str_$_2 - _$_str)
_$_str:
        /*0000*/ 	.byte	0x5f, 0x5f, 0x43, 0x55, 0x44, 0x41, 0x5f, 0x46, 0x54, 0x5a, 0x00
	.type		_$_str_$_2,@object
	.size		_$_str_$_2,(.L_1 - _$_str_$_2)
_$_str_$_2:
        /*000b*/ 	.byte	0x5f, 0x5f, 0x43, 0x55, 0x44, 0x41, 0x5f, 0x50, 0x52, 0x45, 0x43, 0x5f, 0x53, 0x51, 0x52, 0x54
        /*001b*/ 	.byte	0x00
.L_1:


//--------------------- .nv.constant0.triton_poi_fused__native_batch_norm_legit_no_training_cat_relu_65 --------------------------
	.section	.nv.constant0.triton_poi_fused__native_batch_norm_legit_no_training_cat_relu_65,"a",@progbits
	.sectionflags	@""
	.align	4
.nv.constant0.triton_poi_fused__native_batch_norm_legit_no_training_cat_relu_65:
	.zero		596
